	.headerflags	@"EF_CUDA_TEXMODE_UNIFIED EF_CUDA_64BIT_ADDRESS EF_CUDA_ACCELERATORS EF_CUDA_SM90 EF_CUDA_VIRTUAL_SM(EF_CUDA_SM90)"
	.elftype	@"ET_EXEC"


//--------------------- .nv.info                  --------------------------
	.section	.nv.info,"",@"SHT_CUDA_INFO"
	.align	4


	//----- nvinfo : EIATTR_REGCOUNT
	.align		4
        /*0000*/ 	.byte	0x04, 0x2f
        /*0002*/ 	.short	(.L_1 - .L_0)
	.align		4
.L_0:
        /*0004*/ 	.word	index@(triton_poi_fused__unsafe_index_add_convolution_mul_sub_10)
        /*0008*/ 	.word	0x0000001a


	//----- nvinfo : EIATTR_MIN_STACK_SIZE
	.align		4
.L_1:
        /*000c*/ 	.byte	0x04, 0x12
        /*000e*/ 	.short	(.L_3 - .L_2)
	.align		4
.L_2:
        /*0010*/ 	.word	index@(triton_poi_fused__unsafe_index_add_convolution_mul_sub_10)
        /*0014*/ 	.word	0x00000000


	//----- nvinfo : EIATTR_FRAME_SIZE
	.align		4
.L_3:
        /*0018*/ 	.byte	0x04, 0x11
        /*001a*/ 	.short	(.L_5 - .L_4)
	.align		4
.L_4:
        /*001c*/ 	.word	index@(triton_poi_fused__unsafe_index_add_convolution_mul_sub_10)
        /*0020*/ 	.word	0x00000000


	//----- nvinfo : EIATTR_MIN_STACK_SIZE
	.align		4
.L_5:
        /*0024*/ 	.byte	0x04, 0x12
        /*0026*/ 	.short	(.L_7 - .L_6)
	.align		4
.L_6:
        /*0028*/ 	.word	index@(triton_poi_fused__unsafe_index_add_convolution_mul_sub_10)
        /*002c*/ 	.word	0x00000000
.L_7:


//--------------------- .nv.info.triton_poi_fused__unsafe_index_add_convolution_mul_sub_10 --------------------------
	.section	.nv.info.triton_poi_fused__unsafe_index_add_convolution_mul_sub_10,"",@"SHT_CUDA_INFO"
	.sectionflags	@""
	.align	4


	//----- nvinfo : EIATTR_CUDA_API_VERSION
	.align		4
        /*0000*/ 	.byte	0x04, 0x37
        /*0002*/ 	.short	(.L_9 - .L_8)
.L_8:
        /*0004*/ 	.word	0x0000007c


	//----- nvinfo : EIATTR_KPARAM_INFO
	.align		4
.L_9:
        /*0008*/ 	.byte	0x04, 0x17
        /*000a*/ 	.short	(.L_11 - .L_10)
.L_10:
        /*000c*/ 	.word	0x00000000
        /*0010*/ 	.short	0x0009
        /*0012*/ 	.short	0x0048
        /*0014*/ 	.byte	0x00, 0xf0, 0x11, 0x00


	//----- nvinfo : EIATTR_KPARAM_INFO
	.align		4
.L_11:
        /*0018*/ 	.byte	0x04, 0x17
        /*001a*/ 	.short	(.L_13 - .L_12)
.L_12:
        /*001c*/ 	.word	0x00000000
        /*0020*/ 	.short	0x0008
        /*0022*/ 	.short	0x0040
        /*0024*/ 	.byte	0x00, 0xf4, 0x21, 0x00


	//----- nvinfo : EIATTR_KPARAM_INFO
	.align		4
.L_13:
        /*0028*/ 	.byte	0x04, 0x17
        /*002a*/ 	.short	(.L_15 - .L_14)
.L_14:
        /*002c*/ 	.word	0x00000000
        /*0030*/ 	.short	0x0007
        /*0032*/ 	.short	0x0038
        /*0034*/ 	.byte	0x00, 0xf4, 0x21, 0x00


	//----- nvinfo : EIATTR_KPARAM_INFO
	.align		4
.L_15:
        /*0038*/ 	.byte	0x04, 0x17
        /*003a*/ 	.short	(.L_17 - .L_16)
.L_16:
        /*003c*/ 	.word	0x00000000
        /*0040*/ 	.short	0x0006
        /*0042*/ 	.short	0x0030
        /*0044*/ 	.byte	0x00, 0xf4, 0x21, 0x00


	//----- nvinfo : EIATTR_KPARAM_INFO
	.align		4
.L_17:
        /*0048*/ 	.byte	0x04, 0x17
        /*004a*/ 	.short	(.L_19 - .L_18)
.L_18:
        /*004c*/ 	.word	0x00000000
        /*0050*/ 	.short	0x0005
        /*0052*/ 	.short	0x0028
        /*0054*/ 	.byte	0x00, 0xf4, 0x21, 0x00


	//----- nvinfo : EIATTR_KPARAM_INFO
	.align		4
.L_19:
        /*0058*/ 	.byte	0x04, 0x17
        /*005a*/ 	.short	(.L_21 - .L_20)
.L_20:
        /*005c*/ 	.word	0x00000000
        /*0060*/ 	.short	0x0004
        /*0062*/ 	.short	0x0020
        /*0064*/ 	.byte	0x00, 0xf4, 0x21, 0x00


	//----- nvinfo : EIATTR_KPARAM_INFO
	.align		4
.L_21:
        /*0068*/ 	.byte	0x04, 0x17
        /*006a*/ 	.short	(.L_23 - .L_22)
.L_22:
        /*006c*/ 	.word	0x00000000
        /*0070*/ 	.short	0x0003
        /*0072*/ 	.short	0x0018
        /*0074*/ 	.byte	0x00, 0xf4, 0x21, 0x00


	//----- nvinfo : EIATTR_KPARAM_INFO
	.align		4
.L_23:
        /*0078*/ 	.byte	0x04, 0x17
        /*007a*/ 	.short	(.L_25 - .L_24)
.L_24:
        /*007c*/ 	.word	0x00000000
        /*0080*/ 	.short	0x0002
        /*0082*/ 	.short	0x0010
        /*0084*/ 	.byte	0x00, 0xf4, 0x21, 0x00


	//----- nvinfo : EIATTR_KPARAM_INFO
	.align		4
.L_25:
        /*0088*/ 	.byte	0x04, 0x17
        /*008a*/ 	.short	(.L_27 - .L_26)
.L_26:
        /*008c*/ 	.word	0x00000000
        /*0090*/ 	.short	0x0001
        /*0092*/ 	.short	0x0008
        /*0094*/ 	.byte	0x00, 0xf4, 0x21, 0x00


	//----- nvinfo : EIATTR_KPARAM_INFO
	.align		4
.L_27:
        /*0098*/ 	.byte	0x04, 0x17
        /*009a*/ 	.short	(.L_29 - .L_28)
.L_28:
        /*009c*/ 	.word	0x00000000
        /*00a0*/ 	.short	0x0000
        /*00a2*/ 	.short	0x0000
        /*00a4*/ 	.byte	0x00, 0xf4, 0x21, 0x00


	//----- nvinfo : EIATTR_SPARSE_MMA_MASK
	.align		4
.L_29:
        /*00a8*/ 	.byte	0x03, 0x50
        /*00aa*/ 	.short	0x0000


	//----- nvinfo : EIATTR_MAXREG_COUNT
	.align		4
        /*00ac*/ 	.byte	0x03, 0x1b
        /*00ae*/ 	.short	0x00ff


	//----- nvinfo : EIATTR_EXIT_INSTR_OFFSETS
	.align		4
        /*00b0*/ 	.byte	0x04, 0x1c
        /*00b2*/ 	.short	(.L_31 - .L_30)


	//   ....[0]....
.L_30:
        /*00b4*/ 	.word	0x000006a0


	//   ....[1]....
        /*00b8*/ 	.word	0x000006c0


	//----- nvinfo : EIATTR_REQNTID
	.align		4
.L_31:
        /*00bc*/ 	.byte	0x04, 0x10
        /*00be*/ 	.short	(.L_33 - .L_32)
.L_32:
        /*00c0*/ 	.word	0x00000080
        /*00c4*/ 	.word	0x00000001
        /*00c8*/ 	.word	0x00000001


	//----- nvinfo : EIATTR_CBANK_PARAM_SIZE
	.align		4
.L_33:
        /*00cc*/ 	.byte	0x03, 0x19
        /*00ce*/ 	.short	0x004c


	//----- nvinfo : EIATTR_PARAM_CBANK
	.align		4
        /*00d0*/ 	.byte	0x04, 0x0a
        /*00d2*/ 	.short	(.L_35 - .L_34)
	.align		4
.L_34:
        /*00d4*/ 	.word	index@(.nv.constant0.triton_poi_fused__unsafe_index_add_convolution_mul_sub_10)
        /*00d8*/ 	.short	0x0210
        /*00da*/ 	.short	0x004c


	//----- nvinfo : EIATTR_SW_WAR
	.align		4
.L_35:
        /*00dc*/ 	.byte	0x04, 0x36
        /*00de*/ 	.short	(.L_37 - .L_36)
.L_36:
        /*00e0*/ 	.word	0x00000008
.L_37:


//--------------------- .nv.callgraph             --------------------------
	.section	.nv.callgraph,"",@"SHT_CUDA_CALLGRAPH"
	.align	4
	.sectionentsize	8
	.align		4
        /*0000*/ 	.word	0x00000000
	.align		4
        /*0004*/ 	.word	0xffffffff
	.align		4
        /*0008*/ 	.word	0x00000000
	.align		4
        /*000c*/ 	.word	0xfffffffe
	.align		4
        /*0010*/ 	.word	0x00000000
	.align		4
        /*0014*/ 	.word	0xfffffffd
	.align		4
        /*0018*/ 	.word	0x00000000
	.align		4
        /*001c*/ 	.word	0xfffffffc


//--------------------- .text.triton_poi_fused__unsafe_index_add_convolution_mul_sub_10 --------------------------
	.section	.text.triton_poi_fused__unsafe_index_add_convolution_mul_sub_10,"ax",@progbits
	.align	128
        .global         triton_poi_fused__unsafe_index_add_convolution_mul_sub_10
        .type           triton_poi_fused__unsafe_index_add_convolution_mul_sub_10,@function
        .size           triton_poi_fused__unsafe_index_add_convolution_mul_sub_10,(.L_x_1 - triton_poi_fused__unsafe_index_add_convolution_mul_sub_10)
        .other          triton_poi_fused__unsafe_index_add_convolution_mul_sub_10,@"STO_CUDA_ENTRY STV_DEFAULT"
triton_poi_fused__unsafe_index_add_convolution_mul_sub_10:
.text.triton_poi_fused__unsafe_index_add_convolution_mul_sub_10:
[----:B------:R-:W0:Y:S02]  /*0000*/  LDC R1, c[0x0][0x28] ;  /* 0x00000a00ff017b82 */ /* 0x000e240000000800 */
[----:B------:R-:W1:Y:S01]  /*0010*/  S2R R3, SR_TID.X ;  /* 0x0000000000037919 */ /* 0x000e620000002100 */
[----:B------:R-:W2:Y:S01]  /*0020*/  LDC.64 R16, c[0x0][0x218] ;  /* 0x00008600ff107b82 */ /* 0x000ea20000000a00 */
[----:B------:R-:W3:Y:S07]  /*0030*/  S2R R10, SR_CTAID.X ;  /* 0x00000000000a7919 */ /* 0x000eee0000002500 */
[----:B------:R-:W4:Y:S08]  /*0040*/  LDC.64 R12, c[0x0][0x248] ;  /* 0x00009200ff0c7b82 */ /* 0x000f300000000a00 */
[----:B------:R-:W5:Y:S01]  /*0050*/  LDC.64 R14, c[0x0][0x220] ;  /* 0x00008800ff0e7b82 */ /* 0x000f620000000a00 */
[----:B------:R-:W-:Y:S01]  /*0060*/  CS2R R8, SRZ ;  /* 0x0000000000087805 */ /* 0x000fe2000001ff00 */
[----:B------:R-:W-:Y:S01]  /*0070*/  ULDC.64 UR4, c[0x0][0x208] ;  /* 0x0000820000047ab9 */ /* 0x000fe20000000a00 */
[----:B------:R-:W-:Y:S01]  /*0080*/  ULDC.64 UR6, c[0x0][0x228] ;  /* 0x00008a0000067ab9 */ /* 0x000fe20000000a00 */
[----:B-1----:R-:W-:-:S05]  /*0090*/  LOP3.LUT R3, R3, 0x7f, RZ, 0xc0, !PT ;  /* 0x0000007f03037812 */ /* 0x002fca00078ec0ff */
[----:B---3--:R-:W-:-:S05]  /*00a0*/  IMAD R0, R10, 0x80, R3 ;  /* 0x000000800a007824 */ /* 0x008fca00078e0203 */
[----:B------:R-:W-:Y:S02]  /*00b0*/  SHF.R.S32.HI R3, RZ, 0x1f, R0 ;  /* 0x0000001fff037819 */ /* 0x000fe40000011400 */
[----:B------:R-:W-:Y:S02]  /*00c0*/  ISETP.GE.AND P0, PT, R0, 0x100, PT ;  /* 0x000001000000780c */ /* 0x000fe40003f06270 */
[----:B------:R-:W-:Y:S02]  /*00d0*/  LEA.HI R5, R3, R0, RZ, 0x2 ;  /* 0x0000000003057211 */ /* 0x000fe400078f10ff */
[----:B------:R-:W1:Y:S02]  /*00e0*/  LDC.64 R2, c[0x0][0x238] ;  /* 0x00008e00ff027b82 */ /* 0x000e640000000a00 */
[----:B------:R-:W-:Y:S02]  /*00f0*/  SHF.R.S32.HI R4, RZ, 0x2, R5 ;  /* 0x00000002ff047819 */ /* 0x000fe40000011405 */
[----:B------:R-:W-:-:S02]  /*0100*/  LOP3.LUT R5, R5, 0xfffffffc, RZ, 0xc0, !PT ;  /* 0xfffffffc05057812 */ /* 0x000fc400078ec0ff */
[----:B------:R-:W-:-:S03]  /*0110*/  LEA.HI R6, R4, R4, RZ, 0x2 ;  /* 0x0000000404067211 */ /* 0x000fc600078f10ff */
[----:B------:R-:W-:Y:S01]  /*0120*/  IMAD.IADD R5, R0, 0x1, -R5 ;  /* 0x0000000100057824 */ /* 0x000fe200078e0a05 */
[----:B------:R-:W-:-:S05]  /*0130*/  LOP3.LUT R7, R6, 0xfffffffc, RZ, 0xc0, !PT ;  /* 0xfffffffc06077812 */ /* 0x000fca00078ec0ff */
[----:B------:R-:W-:Y:S01]  /*0140*/  IMAD.IADD R4, R4, 0x1, -R7 ;  /* 0x0000000104047824 */ /* 0x000fe200078e0a07 */
[----:B------:R-:W-:-:S03]  /*0150*/  CS2R R6, SRZ ;  /* 0x0000000000067805 */ /* 0x000fc6000001ff00 */
[----:B--2---:R-:W-:-:S04]  /*0160*/  IMAD.WIDE R16, R4, 0x8, R16 ;  /* 0x0000000804107825 */ /* 0x004fc800078e0210 */
[----:B----4-:R-:W-:Y:S01]  /*0170*/  IMAD.WIDE R22, R4, 0x8, R12 ;  /* 0x0000000804167825 */ /* 0x010fe200078e020c */
[----:B------:R-:W2:Y:S01]  /*0180*/  @!P0 LDG.E.EL.64 R6, desc[UR4][R16.64] ;  /* 0x0000000410068981 */ /* 0x000ea2000c2e1b00 */
[----:B------:R-:W-:Y:S02]  /*0190*/  CS2R R12, SRZ ;  /* 0x00000000000c7805 */ /* 0x000fe4000001ff00 */
[C---:B-----5:R-:W-:Y:S01]  /*01a0*/  IMAD.WIDE R18, R5.reuse, 0x8, R14 ;  /* 0x0000000805127825 */ /* 0x060fe200078e020e */
[----:B------:R3:W4:Y:S01]  /*01b0*/  @!P0 LDG.E.EL.64 R8, desc[UR4][R22.64] ;  /* 0x0000000416088981 */ /* 0x000722000c2e1b00 */
[----:B------:R-:W-:Y:S02]  /*01c0*/  CS2R R14, SRZ ;  /* 0x00000000000e7805 */ /* 0x000fe4000001ff00 */
[----:B-1----:R-:W-:Y:S01]  /*01d0*/  IMAD.WIDE R20, R5, 0x8, R2 ;  /* 0x0000000805147825 */ /* 0x002fe200078e0202 */
[----:B------:R-:W5:Y:S01]  /*01e0*/  @!P0 LDG.E.EL.64 R12, desc[UR4][R18.64] ;  /* 0x00000004120c8981 */ /* 0x000f62000c2e1b00 */
[----:B------:R-:W-:Y:S01]  /*01f0*/  SHF.R.S32.HI R11, RZ, 0x18, R10 ;  /* 0x00000018ff0b7819 */ /* 0x000fe2000001140a */
[----:B------:R-:W1:Y:S02]  /*0200*/  LDC.64 R2, c[0x0][0x230] ;  /* 0x00008c00ff027b82 */ /* 0x000e640000000a00 */
[----:B------:R-:W5:Y:S01]  /*0210*/  @!P0 LDG.E.EL.64 R14, desc[UR4][R20.64] ;  /* 0x00000004140e8981 */ /* 0x000f62000c2e1b00 */
[----:B------:R-:W-:Y:S01]  /*0220*/  SGXT R11, R11, 0x1 ;  /* 0x000000010b0b781a */ /* 0x000fe20000000200 */
[----:B---3--:R-:W-:-:S03]  /*0230*/  IMAD.MOV.U32 R22, RZ, RZ, RZ ;  /* 0x000000ffff167224 */ /* 0x008fc600078e00ff */
[----:B------:R-:W-:-:S04]  /*0240*/  LEA.HI R10, R11, R0, RZ, 0x4 ;  /* 0x000000000b0a7211 */ /* 0x000fc800078f20ff */
[----:B------:R-:W-:-:S04]  /*0250*/  SHF.R.S32.HI R10, RZ, 0x4, R10 ;  /* 0x00000004ff0a7819 */ /* 0x000fc8000001140a */
[----:B------:R-:W-:-:S04]  /*0260*/  LEA.HI R11, R10, R10, RZ, 0x2 ;  /* 0x0000000a0a0b7211 */ /* 0x000fc800078f10ff */
[----:B------:R-:W-:-:S05]  /*0270*/  LOP3.LUT R11, R11, 0xfffffffc, RZ, 0xc0, !PT ;  /* 0xfffffffc0b0b7812 */ /* 0x000fca00078ec0ff */
[----:B------:R-:W-:-:S04]  /*0280*/  IMAD.IADD R11, R10, 0x1, -R11 ;  /* 0x000000010a0b7824 */ /* 0x000fc800078e0a0b */
[----:B-1----:R-:W-:Y:S01]  /*0290*/  IMAD.WIDE R2, R11, 0x4, R2 ;  /* 0x000000040b027825 */ /* 0x002fe200078e0202 */
[----:B--2---:R-:W-:Y:S02]  /*02a0*/  SHF.R.U32.HI R17, RZ, 0x1e, R7 ;  /* 0x0000001eff117819 */ /* 0x004fe40000011607 */
[----:B----4-:R-:W-:Y:S02]  /*02b0*/  SHF.R.U32.HI R11, RZ, 0x1e, R9 ;  /* 0x0000001eff0b7819 */ /* 0x010fe40000011609 */
[----:B------:R-:W-:Y:S02]  /*02c0*/  LOP3.LUT R17, R17, 0x2, RZ, 0xc0, !PT ;  /* 0x0000000211117812 */ /* 0x000fe400078ec0ff */
[----:B------:R-:W-:Y:S02]  /*02d0*/  LOP3.LUT R11, R11, 0x2, RZ, 0xc0, !PT ;  /* 0x000000020b0b7812 */ /* 0x000fe400078ec0ff */
[----:B------:R-:W-:Y:S02]  /*02e0*/  IADD3 R6, P1, R6, R17, RZ ;  /* 0x0000001106067210 */ /* 0x000fe40007f3e0ff */
[----:B------:R-:W-:-:S02]  /*02f0*/  IADD3 R8, P3, R8, R11, RZ ;  /* 0x0000000b08087210 */ /* 0x000fc40007f7e0ff */
[----:B-----5:R-:W-:Y:S01]  /*0300*/  SHF.R.U32.HI R16, RZ, 0x1c, R13 ;  /* 0x0000001cff107819 */ /* 0x020fe2000001160d */
[----:B------:R-:W-:Y:S01]  /*0310*/  IMAD.X R17, RZ, RZ, R7, P1 ;  /* 0x000000ffff117224 */ /* 0x000fe200008e0607 */
[----:B------:R-:W-:Y:S01]  /*0320*/  LEA R18, P2, R12, UR6, 0x2 ;  /* 0x000000060c127c11 */ /* 0x000fe2000f8410ff */
[----:B------:R-:W-:Y:S01]  /*0330*/  IMAD.X R9, RZ, RZ, R9, P3 ;  /* 0x000000ffff097224 */ /* 0x000fe200018e0609 */
[----:B------:R-:W-:Y:S02]  /*0340*/  SHF.R.U32.HI R11, RZ, 0x1c, R15 ;  /* 0x0000001cff0b7819 */ /* 0x000fe4000001160f */
[----:B------:R-:W-:Y:S02]  /*0350*/  LOP3.LUT R7, R16, 0x8, RZ, 0xc0, !PT ;  /* 0x0000000810077812 */ /* 0x000fe400078ec0ff */
[----:B------:R-:W-:Y:S02]  /*0360*/  LEA.HI.X R13, R12, UR7, R13, 0x2, P2 ;  /* 0x000000070c0d7c11 */ /* 0x000fe400090f140d */
[----:B------:R-:W-:-:S02]  /*0370*/  LEA R12, P1, R14, UR6, 0x2 ;  /* 0x000000060e0c7c11 */ /* 0x000fc4000f8210ff */
[----:B------:R-:W-:Y:S02]  /*0380*/  LOP3.LUT R11, R11, 0x8, RZ, 0xc0, !PT ;  /* 0x000000080b0b7812 */ /* 0x000fe400078ec0ff */
[----:B------:R-:W-:Y:S02]  /*0390*/  IADD3 R16, P2, R7, R18, RZ ;  /* 0x0000001207107210 */ /* 0x000fe40007f5e0ff */
[C---:B------:R-:W-:Y:S01]  /*03a0*/  SHF.L.U64.HI R7, R6.reuse, 0x3, R17 ;  /* 0x0000000306077819 */ /* 0x040fe20000010211 */
[----:B------:R-:W-:Y:S01]  /*03b0*/  IMAD.SHL.U32 R17, R6, 0x8, RZ ;  /* 0x0000000806117824 */ /* 0x000fe200078e00ff */
[C---:B------:R-:W-:Y:S01]  /*03c0*/  SHF.L.U64.HI R21, R8.reuse, 0x3, R9 ;  /* 0x0000000308157819 */ /* 0x040fe20000010209 */
[----:B------:R-:W-:Y:S01]  /*03d0*/  IMAD.SHL.U32 R9, R8, 0x8, RZ ;  /* 0x0000000808097824 */ /* 0x000fe200078e00ff */
[----:B------:R-:W-:Y:S01]  /*03e0*/  LEA.HI.X R15, R14, UR7, R15, 0x2, P1 ;  /* 0x000000070e0f7c11 */ /* 0x000fe200088f140f */
[----:B------:R-:W-:Y:S01]  /*03f0*/  IMAD.X R6, RZ, RZ, R13, P2 ;  /* 0x000000ffff067224 */ /* 0x000fe200010e060d */
[----:B------:R-:W-:-:S02]  /*0400*/  IADD3 R8, P1, R11, R12, RZ ;  /* 0x0000000c0b087210 */ /* 0x000fc40007f3e0ff */
[----:B------:R-:W-:Y:S02]  /*0410*/  IADD3 R18, P2, R17, R16, RZ ;  /* 0x0000001011127210 */ /* 0x000fe40007f5e0ff */
[----:B------:R-:W-:Y:S01]  /*0420*/  IADD3 R12, P4, R9, R16, RZ ;  /* 0x00000010090c7210 */ /* 0x000fe20007f9e0ff */
[----:B------:R-:W-:Y:S01]  /*0430*/  IMAD.X R20, RZ, RZ, R15, P1 ;  /* 0x000000ffff147224 */ /* 0x000fe200008e060f */
[----:B------:R-:W-:Y:S01]  /*0440*/  IADD3 R14, P3, R8, R17, RZ ;  /* 0x00000011080e7210 */ /* 0x000fe20007f7e0ff */
[--C-:B------:R-:W-:Y:S01]  /*0450*/  IMAD.X R19, R7, 0x1, R6.reuse, P2 ;  /* 0x0000000107137824 */ /* 0x100fe200010e0606 */
[----:B------:R-:W-:Y:S01]  /*0460*/  IADD3 R16, P5, R9, R8, RZ ;  /* 0x0000000809107210 */ /* 0x000fe20007fbe0ff */
[C---:B------:R-:W-:Y:S01]  /*0470*/  IMAD.X R13, R21.reuse, 0x1, R6, P4 ;  /* 0x00000001150d7824 */ /* 0x040fe200020e0606 */
[----:B------:R-:W1:Y:S01]  /*0480*/  LDC.64 R8, c[0x0][0x240] ;  /* 0x00009000ff087b82 */ /* 0x000e620000000a00 */
[----:B------:R-:W-:Y:S02]  /*0490*/  IMAD.X R15, R20, 0x1, R7, P3 ;  /* 0x00000001140f7824 */ /* 0x000fe400018e0607 */
[----:B------:R-:W-:-:S02]  /*04a0*/  IMAD.X R17, R21, 0x1, R20, P5 ;  /* 0x0000000115117824 */ /* 0x000fc400028e0614 */
[----:B------:R-:W-:-:S03]  /*04b0*/  IMAD.SHL.U32 R21, R10, 0x4, RZ ;  /* 0x000000040a157824 */ /* 0x000fc600078e00ff */
[----:B------:R-:W2:Y:S01]  /*04c0*/  LDC.64 R6, c[0x0][0x250] ;  /* 0x00009400ff067b82 */ /* 0x000ea20000000a00 */
[----:B------:R-:W-:Y:S01]  /*04d0*/  IMAD.WIDE R10, R21, 0x4, R18 ;  /* 0x00000004150a7825 */ /* 0x000fe200078e0212 */
[----:B------:R-:W-:-:S03]  /*04e0*/  CS2R R18, SRZ ;  /* 0x0000000000127805 */ /* 0x000fc6000001ff00 */
[----:B------:R-:W-:-:S03]  /*04f0*/  IMAD.WIDE R12, R21, 0x4, R12 ;  /* 0x00000004150c7825 */ /* 0x000fc600078e020c */
[----:B------:R-:W3:Y:S01]  /*0500*/  @!P0 LDG.E.EL R19, desc[UR4][R10.64] ;  /* 0x000000040a138981 */ /* 0x000ee2000c2e1900 */
[----:B------:R-:W-:-:S04]  /*0510*/  IMAD.WIDE R14, R21, 0x4, R14 ;  /* 0x00000004150e7825 */ /* 0x000fc800078e020e */
[----:B------:R-:W-:Y:S01]  /*0520*/  IMAD.WIDE R16, R21, 0x4, R16 ;  /* 0x0000000415107825 */ /* 0x000fe200078e0210 */
[----:B------:R-:W-:Y:S01]  /*0530*/  CS2R R20, SRZ ;  /* 0x0000000000147805 */ /* 0x000fe2000001ff00 */
[----:B------:R-:W4:Y:S02]  /*0540*/  @!P0 LDG.E.EL R18, desc[UR4][R14.64] ;  /* 0x000000040e128981 */ /* 0x000f24000c2e1900 */
[----:B-1----:R-:W-:Y:S02]  /*0550*/  IMAD.WIDE R8, R5, 0x4, R8 ;  /* 0x0000000405087825 */ /* 0x002fe400078e0208 */
[----:B------:R-:W5:Y:S04]  /*0560*/  @!P0 LDG.E.EL R22, desc[UR4][R16.64] ;  /* 0x0000000410168981 */ /* 0x000f68000c2e1900 */
[----:B------:R1:W3:Y:S01]  /*0570*/  @!P0 LDG.E.EL R21, desc[UR4][R2.64] ;  /* 0x0000000402158981 */ /* 0x0002e2000c2e1900 */
[----:B------:R-:W-:-:S03]  /*0580*/  IMAD.MOV.U32 R5, RZ, RZ, RZ ;  /* 0x000000ffff057224 */ /* 0x000fc600078e00ff */
[----:B------:R-:W5:Y:S01]  /*0590*/  @!P0 LDG.E.EL R20, desc[UR4][R12.64] ;  /* 0x000000040c148981 */ /* 0x000f62000c2e1900 */
[----:B--2---:R-:W-:-:S03]  /*05a0*/  IMAD.WIDE R6, R4, 0x4, R6 ;  /* 0x0000000404067825 */ /* 0x004fc600078e0206 */
[----:B------:R-:W2:Y:S01]  /*05b0*/  @!P0 LDG.E.EL R5, desc[UR4][R8.64] ;  /* 0x0000000408058981 */ /* 0x000ea2000c2e1900 */
[----:B------:R-:W-:Y:S01]  /*05c0*/  IMAD.MOV.U32 R4, RZ, RZ, RZ ;  /* 0x000000ffff047224 */ /* 0x000fe200078e00ff */
[----:B-1----:R-:W1:Y:S05]  /*05d0*/  LDC.64 R2, c[0x0][0x210] ;  /* 0x00008400ff027b82 */ /* 0x002e6a0000000a00 */
[----:B------:R-:W2:Y:S01]  /*05e0*/  @!P0 LDG.E.EL R4, desc[UR4][R6.64] ;  /* 0x0000000406048981 */ /* 0x000ea2000c2e1900 */
[----:B-1----:R-:W-:-:S04]  /*05f0*/  IMAD.WIDE R2, R0, 0x4, R2 ;  /* 0x0000000400027825 */ /* 0x002fc800078e0202 */
[--C-:B---3--:R-:W-:Y:S01]  /*0600*/  FADD R10, R19, R21.reuse ;  /* 0x00000015130a7221 */ /* 0x108fe20000000000 */
[--C-:B----4-:R-:W-:Y:S01]  /*0610*/  FADD R11, R18, R21.reuse ;  /* 0x00000015120b7221 */ /* 0x110fe20000000000 */
[--C-:B-----5:R-:W-:Y:S01]  /*0620*/  FADD R20, R20, R21.reuse ;  /* 0x0000001514147221 */ /* 0x120fe20000000000 */
[----:B------:R-:W-:Y:S02]  /*0630*/  FADD R21, R22, R21 ;  /* 0x0000001516157221 */ /* 0x000fe40000000000 */
[----:B------:R-:W-:Y:S02]  /*0640*/  FADD R11, -R10, R11 ;  /* 0x0000000b0a0b7221 */ /* 0x000fe40000000100 */
[----:B------:R-:W-:Y:S02]  /*0650*/  FADD R21, -R20, R21 ;  /* 0x0000001514157221 */ /* 0x000fe40000000100 */
[-C--:B--2---:R-:W-:Y:S02]  /*0660*/  FFMA R11, R11, R5.reuse, R10 ;  /* 0x000000050b0b7223 */ /* 0x084fe4000000000a */
[----:B------:R-:W-:-:S04]  /*0670*/  FFMA R20, R21, R5, R20 ;  /* 0x0000000515147223 */ /* 0x000fc80000000014 */
[----:B------:R-:W-:-:S04]  /*0680*/  FADD R20, -R11, R20 ;  /* 0x000000140b147221 */ /* 0x000fc80000000100 */
[----:B------:R-:W-:Y:S01]  /*0690*/  FFMA R11, R20, R4, R11 ;  /* 0x00000004140b7223 */ /* 0x000fe2000000000b */
[----:B------:R-:W-:Y:S06]  /*06a0*/  @P0 EXIT ;  /* 0x000000000000094d */ /* 0x000fec0003800000 */
[----:B------:R-:W-:Y:S01]  /*06b0*/  STG.E desc[UR4][R2.64], R11 ;  /* 0x0000000b02007986 */ /* 0x000fe2000c101904 */
[----:B------:R-:W-:Y:S05]  /*06c0*/  EXIT ;  /* 0x000000000000794d */ /* 0x000fea0003800000 */
.L_x_0:
[----:B------:R-:W-:-:S00]  /*06d0*/  BRA `(.L_x_0) ;  /* 0xfffffffc00fc7947 */ /* 0x000fc0000383ffff */
[----:B------:R-:W-:-:S00]  /*06e0*/  NOP ;  /* 0x0000000000007918 */ /* 0x000fc00000000000 */
        /* <DEDUP_REMOVED lines=9> */
.L_x_1:


//--------------------- .nv.constant0.triton_poi_fused__unsafe_index_add_convolution_mul_sub_10 --------------------------
	.section	.nv.constant0.triton_poi_fused__unsafe_index_add_convolution_mul_sub_10,"a",@progbits
	.sectionflags	@""
	.align	4
.nv.constant0.triton_poi_fused__unsafe_index_add_convolution_mul_sub_10:
	.zero		604
